	.headerflags	@"EF_CUDA_TEXMODE_UNIFIED EF_CUDA_64BIT_ADDRESS EF_CUDA_ACCELERATORS EF_CUDA_SM90 EF_CUDA_VIRTUAL_SM(EF_CUDA_SM90)"
	.elftype	@"ET_EXEC"


//--------------------- .nv.info                  --------------------------
	.section	.nv.info,"",@"SHT_CUDA_INFO"
	.align	4


	//----- nvinfo : EIATTR_REGCOUNT
	.align		4
        /*0000*/ 	.byte	0x04, 0x2f
        /*0002*/ 	.short	(.L_1 - .L_0)
	.align		4
.L_0:
        /*0004*/ 	.word	index@(triton_poi_fused_relu_threshold_backward_11)
        /*0008*/ 	.word	0x0000000a


	//----- nvinfo : EIATTR_MIN_STACK_SIZE
	.align		4
.L_1:
        /*000c*/ 	.byte	0x04, 0x12
        /*000e*/ 	.short	(.L_3 - .L_2)
	.align		4
.L_2:
        /*0010*/ 	.word	index@(triton_poi_fused_relu_threshold_backward_11)
        /*0014*/ 	.word	0x00000000


	//----- nvinfo : EIATTR_FRAME_SIZE
	.align		4
.L_3:
        /*0018*/ 	.byte	0x04, 0x11
        /*001a*/ 	.short	(.L_5 - .L_4)
	.align		4
.L_4:
        /*001c*/ 	.word	index@(triton_poi_fused_relu_threshold_backward_11)
        /*0020*/ 	.word	0x00000000


	//----- nvinfo : EIATTR_MIN_STACK_SIZE
	.align		4
.L_5:
        /*0024*/ 	.byte	0x04, 0x12
        /*0026*/ 	.short	(.L_7 - .L_6)
	.align		4
.L_6:
        /*0028*/ 	.word	index@(triton_poi_fused_relu_threshold_backward_11)
        /*002c*/ 	.word	0x00000000
.L_7:


//--------------------- .nv.info.triton_poi_fused_relu_threshold_backward_11 --------------------------
	.section	.nv.info.triton_poi_fused_relu_threshold_backward_11,"",@"SHT_CUDA_INFO"
	.sectionflags	@""
	.align	4


	//----- nvinfo : EIATTR_CUDA_API_VERSION
	.align		4
        /*0000*/ 	.byte	0x04, 0x37
        /*0002*/ 	.short	(.L_9 - .L_8)
.L_8:
        /*0004*/ 	.word	0x0000007c


	//----- nvinfo : EIATTR_KPARAM_INFO
	.align		4
.L_9:
        /*0008*/ 	.byte	0x04, 0x17
        /*000a*/ 	.short	(.L_11 - .L_10)
.L_10:
        /*000c*/ 	.word	0x00000000
        /*0010*/ 	.short	0x0002
        /*0012*/ 	.short	0x0010
        /*0014*/ 	.byte	0x00, 0xf0, 0x11, 0x00


	//----- nvinfo : EIATTR_KPARAM_INFO
	.align		4
.L_11:
        /*0018*/ 	.byte	0x04, 0x17
        /*001a*/ 	.short	(.L_13 - .L_12)
.L_12:
        /*001c*/ 	.word	0x00000000
        /*0020*/ 	.short	0x0001
        /*0022*/ 	.short	0x0008
        /*0024*/ 	.byte	0x00, 0xf4, 0x21, 0x00


	//----- nvinfo : EIATTR_KPARAM_INFO
	.align		4
.L_13:
        /*0028*/ 	.byte	0x04, 0x17
        /*002a*/ 	.short	(.L_15 - .L_14)
.L_14:
        /*002c*/ 	.word	0x00000000
        /*0030*/ 	.short	0x0000
        /*0032*/ 	.short	0x0000
        /*0034*/ 	.byte	0x00, 0xf4, 0x21, 0x00


	//----- nvinfo : EIATTR_SPARSE_MMA_MASK
	.align		4
.L_15:
        /*0038*/ 	.byte	0x03, 0x50
        /*003a*/ 	.short	0x0000


	//----- nvinfo : EIATTR_MAXREG_COUNT
	.align		4
        /*003c*/ 	.byte	0x03, 0x1b
        /*003e*/ 	.short	0x00ff


	//----- nvinfo : EIATTR_EXIT_INSTR_OFFSETS
	.align		4
        /*0040*/ 	.byte	0x04, 0x1c
        /*0042*/ 	.short	(.L_17 - .L_16)


	//   ....[0]....
.L_16:
        /*0044*/ 	.word	0x00000170


	//----- nvinfo : EIATTR_REQNTID
	.align		4
.L_17:
        /*0048*/ 	.byte	0x04, 0x10
        /*004a*/ 	.short	(.L_19 - .L_18)
.L_18:
        /*004c*/ 	.word	0x00000080
        /*0050*/ 	.word	0x00000001
        /*0054*/ 	.word	0x00000001


	//----- nvinfo : EIATTR_CBANK_PARAM_SIZE
	.align		4
.L_19:
        /*0058*/ 	.byte	0x03, 0x19
        /*005a*/ 	.short	0x0014


	//----- nvinfo : EIATTR_PARAM_CBANK
	.align		4
        /*005c*/ 	.byte	0x04, 0x0a
        /*005e*/ 	.short	(.L_21 - .L_20)
	.align		4
.L_20:
        /*0060*/ 	.word	index@(.nv.constant0.triton_poi_fused_relu_threshold_backward_11)
        /*0064*/ 	.short	0x0210
        /*0066*/ 	.short	0x0014


	//----- nvinfo : EIATTR_SW_WAR
	.align		4
.L_21:
        /*0068*/ 	.byte	0x04, 0x36
        /*006a*/ 	.short	(.L_23 - .L_22)
.L_22:
        /*006c*/ 	.word	0x00000008
.L_23:


//--------------------- .nv.callgraph             --------------------------
	.section	.nv.callgraph,"",@"SHT_CUDA_CALLGRAPH"
	.align	4
	.sectionentsize	8
	.align		4
        /*0000*/ 	.word	0x00000000
	.align		4
        /*0004*/ 	.word	0xffffffff
	.align		4
        /*0008*/ 	.word	0x00000000
	.align		4
        /*000c*/ 	.word	0xfffffffe
	.align		4
        /*0010*/ 	.word	0x00000000
	.align		4
        /*0014*/ 	.word	0xfffffffd
	.align		4
        /*0018*/ 	.word	0x00000000
	.align		4
        /*001c*/ 	.word	0xfffffffc


//--------------------- .text.triton_poi_fused_relu_threshold_backward_11 --------------------------
	.section	.text.triton_poi_fused_relu_threshold_backward_11,"ax",@progbits
	.align	128
        .global         triton_poi_fused_relu_threshold_backward_11
        .type           triton_poi_fused_relu_threshold_backward_11,@function
        .size           triton_poi_fused_relu_threshold_backward_11,(.L_x_1 - triton_poi_fused_relu_threshold_backward_11)
        .other          triton_poi_fused_relu_threshold_backward_11,@"STO_CUDA_ENTRY STV_DEFAULT"
triton_poi_fused_relu_threshold_backward_11:
.text.triton_poi_fused_relu_threshold_backward_11:
[----:B------:R-:W-:Y:S01]  /*0000*/  LDC R1, c[0x0][0x28] ;  /* 0x00000a00ff017b82 */ /* 0x000fe20000000800 */
[----:B------:R-:W1:Y:S07]  /*0010*/  S2R R0, SR_TID.X ;  /* 0x0000000000007919 */ /* 0x000e6e0000002100 */
[----:B------:R-:W2:Y:S01]  /*0020*/  LDC.64 R2, c[0x0][0x210] ;  /* 0x00008400ff027b82 */ /* 0x000ea20000000a00 */
[----:B------:R-:W-:Y:S01]  /*0030*/  ULDC.64 UR4, c[0x0][0x208] ;  /* 0x0000820000047ab9 */ /* 0x000fe20000000a00 */
[----:B------:R-:W-:Y:S01]  /*0040*/  ULDC.64 UR6, c[0x0][0x218] ;  /* 0x0000860000067ab9 */ /* 0x000fe20000000a00 */
[----:B------:R-:W3:Y:S01]  /*0050*/  S2R R5, SR_CTAID.X ;  /* 0x0000000000057919 */ /* 0x000ee20000002500 */
[----:B-1----:R-:W-:-:S05]  /*0060*/  IMAD.SHL.U32 R0, R0, 0x2, RZ ;  /* 0x0000000200007824 */ /* 0x002fca00078e00ff */
[----:B------:R-:W-:-:S05]  /*0070*/  LOP3.LUT R0, R0, 0xfe, RZ, 0xc0, !PT ;  /* 0x000000fe00007812 */ /* 0x000fca00078ec0ff */
[----:B---3--:R-:W-:-:S04]  /*0080*/  IMAD R5, R5, 0x100, R0 ;  /* 0x0000010005057824 */ /* 0x008fc800078e0200 */
[----:B--2---:R-:W-:-:S06]  /*0090*/  IMAD.WIDE R2, R5, 0x4, R2 ;  /* 0x0000000405027825 */ /* 0x004fcc00078e0202 */
[----:B------:R-:W2:Y:S02]  /*00a0*/  LDG.E.64 R2, desc[UR4][R2.64] ;  /* 0x0000000402027981 */ /* 0x000ea4000c1e1b00 */
[C---:B--2---:R-:W-:Y:S02]  /*00b0*/  FSETP.GEU.AND P1, PT, R2.reuse, RZ, PT ;  /* 0x000000ff0200720b */ /* 0x044fe40003f2e000 */
[C---:B------:R-:W-:Y:S02]  /*00c0*/  FSETP.GEU.AND P0, PT, R3.reuse, RZ, PT ;  /* 0x000000ff0300720b */ /* 0x040fe40003f0e000 */
[----:B------:R-:W-:Y:S02]  /*00d0*/  FSEL R0, R2, RZ, P1 ;  /* 0x000000ff02007208 */ /* 0x000fe40000800000 */
[----:B------:R-:W-:Y:S02]  /*00e0*/  FSEL R4, R3, RZ, P0 ;  /* 0x000000ff03047208 */ /* 0x000fe40000000000 */
[----:B------:R-:W-:-:S02]  /*00f0*/  FSETP.GTU.AND P1, PT, R0, RZ, PT ;  /* 0x000000ff0000720b */ /* 0x000fc40003f2c000 */
[----:B------:R-:W-:Y:S02]  /*0100*/  FSETP.GTU.AND P0, PT, R4, RZ, PT ;  /* 0x000000ff0400720b */ /* 0x000fe40003f0c000 */
[----:B------:R-:W-:Y:S02]  /*0110*/  SEL R0, RZ, 0x1, P1 ;  /* 0x00000001ff007807 */ /* 0x000fe40000800000 */
[----:B------:R-:W-:Y:S02]  /*0120*/  SEL R7, RZ, 0x100, P0 ;  /* 0x00000100ff077807 */ /* 0x000fe40000000000 */
[----:B------:R-:W-:-:S03]  /*0130*/  IADD3 R4, P2, R5, UR6, RZ ;  /* 0x0000000605047c10 */ /* 0x000fc6000ff5e0ff */
[----:B------:R-:W-:Y:S01]  /*0140*/  IMAD.IADD R7, R0, 0x1, R7 ;  /* 0x0000000100077824 */ /* 0x000fe200078e0207 */
[----:B------:R-:W-:-:S05]  /*0150*/  LEA.HI.X.SX32 R5, R5, UR7, 0x1, P2 ;  /* 0x0000000705057c11 */ /* 0x000fca00090f0eff */
[----:B------:R-:W-:Y:S01]  /*0160*/  STG.E.U16 desc[UR4][R4.64], R7 ;  /* 0x0000000704007986 */ /* 0x000fe2000c101504 */
[----:B------:R-:W-:Y:S05]  /*0170*/  EXIT ;  /* 0x000000000000794d */ /* 0x000fea0003800000 */
.L_x_0:
[----:B------:R-:W-:-:S00]  /*0180*/  BRA `(.L_x_0) ;  /* 0xfffffffc00fc7947 */ /* 0x000fc0000383ffff */
[----:B------:R-:W-:-:S00]  /*0190*/  NOP ;  /* 0x0000000000007918 */ /* 0x000fc00000000000 */
        /* <DEDUP_REMOVED lines=14> */
.L_x_1:


//--------------------- .nv.constant0.triton_poi_fused_relu_threshold_backward_11 --------------------------
	.section	.nv.constant0.triton_poi_fused_relu_threshold_backward_11,"a",@progbits
	.sectionflags	@""
	.align	4
.nv.constant0.triton_poi_fused_relu_threshold_backward_11:
	.zero		548
